	.headerflags	@"EF_CUDA_TEXMODE_UNIFIED EF_CUDA_64BIT_ADDRESS EF_CUDA_ACCELERATORS EF_CUDA_SM90 EF_CUDA_VIRTUAL_SM(EF_CUDA_SM90)"
	.elftype	@"ET_EXEC"


//--------------------- .nv.info                  --------------------------
	.section	.nv.info,"",@"SHT_CUDA_INFO"
	.align	4


	//----- nvinfo : EIATTR_REGCOUNT
	.align		4
        /*0000*/ 	.byte	0x04, 0x2f
        /*0002*/ 	.short	(.L_1 - .L_0)
	.align		4
.L_0:
        /*0004*/ 	.word	index@(triton_poi_fused_relu_29)
        /*0008*/ 	.word	0x0000000c


	//----- nvinfo : EIATTR_MIN_STACK_SIZE
	.align		4
.L_1:
        /*000c*/ 	.byte	0x04, 0x12
        /*000e*/ 	.short	(.L_3 - .L_2)
	.align		4
.L_2:
        /*0010*/ 	.word	index@(triton_poi_fused_relu_29)
        /*0014*/ 	.word	0x00000000


	//----- nvinfo : EIATTR_FRAME_SIZE
	.align		4
.L_3:
        /*0018*/ 	.byte	0x04, 0x11
        /*001a*/ 	.short	(.L_5 - .L_4)
	.align		4
.L_4:
        /*001c*/ 	.word	index@(triton_poi_fused_relu_29)
        /*0020*/ 	.word	0x00000000


	//----- nvinfo : EIATTR_MIN_STACK_SIZE
	.align		4
.L_5:
        /*0024*/ 	.byte	0x04, 0x12
        /*0026*/ 	.short	(.L_7 - .L_6)
	.align		4
.L_6:
        /*0028*/ 	.word	index@(triton_poi_fused_relu_29)
        /*002c*/ 	.word	0x00000000
.L_7:


//--------------------- .nv.info.triton_poi_fused_relu_29 --------------------------
	.section	.nv.info.triton_poi_fused_relu_29,"",@"SHT_CUDA_INFO"
	.sectionflags	@""
	.align	4


	//----- nvinfo : EIATTR_CUDA_API_VERSION
	.align		4
        /*0000*/ 	.byte	0x04, 0x37
        /*0002*/ 	.short	(.L_9 - .L_8)
.L_8:
        /*0004*/ 	.word	0x0000007c


	//----- nvinfo : EIATTR_KPARAM_INFO
	.align		4
.L_9:
        /*0008*/ 	.byte	0x04, 0x17
        /*000a*/ 	.short	(.L_11 - .L_10)
.L_10:
        /*000c*/ 	.word	0x00000000
        /*0010*/ 	.short	0x0002
        /*0012*/ 	.short	0x0010
        /*0014*/ 	.byte	0x00, 0xf0, 0x11, 0x00


	//----- nvinfo : EIATTR_KPARAM_INFO
	.align		4
.L_11:
        /*0018*/ 	.byte	0x04, 0x17
        /*001a*/ 	.short	(.L_13 - .L_12)
.L_12:
        /*001c*/ 	.word	0x00000000
        /*0020*/ 	.short	0x0001
        /*0022*/ 	.short	0x0008
        /*0024*/ 	.byte	0x00, 0xf4, 0x21, 0x00


	//----- nvinfo : EIATTR_KPARAM_INFO
	.align		4
.L_13:
        /*0028*/ 	.byte	0x04, 0x17
        /*002a*/ 	.short	(.L_15 - .L_14)
.L_14:
        /*002c*/ 	.word	0x00000000
        /*0030*/ 	.short	0x0000
        /*0032*/ 	.short	0x0000
        /*0034*/ 	.byte	0x00, 0xf4, 0x21, 0x00


	//----- nvinfo : EIATTR_SPARSE_MMA_MASK
	.align		4
.L_15:
        /*0038*/ 	.byte	0x03, 0x50
        /*003a*/ 	.short	0x0000


	//----- nvinfo : EIATTR_MAXREG_COUNT
	.align		4
        /*003c*/ 	.byte	0x03, 0x1b
        /*003e*/ 	.short	0x00ff


	//----- nvinfo : EIATTR_EXIT_INSTR_OFFSETS
	.align		4
        /*0040*/ 	.byte	0x04, 0x1c
        /*0042*/ 	.short	(.L_17 - .L_16)


	//   ....[0]....
.L_16:
        /*0044*/ 	.word	0x00000150


	//----- nvinfo : EIATTR_REQNTID
	.align		4
.L_17:
        /*0048*/ 	.byte	0x04, 0x10
        /*004a*/ 	.short	(.L_19 - .L_18)
.L_18:
        /*004c*/ 	.word	0x00000080
        /*0050*/ 	.word	0x00000001
        /*0054*/ 	.word	0x00000001


	//----- nvinfo : EIATTR_CBANK_PARAM_SIZE
	.align		4
.L_19:
        /*0058*/ 	.byte	0x03, 0x19
        /*005a*/ 	.short	0x0014


	//----- nvinfo : EIATTR_PARAM_CBANK
	.align		4
        /*005c*/ 	.byte	0x04, 0x0a
        /*005e*/ 	.short	(.L_21 - .L_20)
	.align		4
.L_20:
        /*0060*/ 	.word	index@(.nv.constant0.triton_poi_fused_relu_29)
        /*0064*/ 	.short	0x0210
        /*0066*/ 	.short	0x0014


	//----- nvinfo : EIATTR_SW_WAR
	.align		4
.L_21:
        /*0068*/ 	.byte	0x04, 0x36
        /*006a*/ 	.short	(.L_23 - .L_22)
.L_22:
        /*006c*/ 	.word	0x00000008
.L_23:


//--------------------- .nv.callgraph             --------------------------
	.section	.nv.callgraph,"",@"SHT_CUDA_CALLGRAPH"
	.align	4
	.sectionentsize	8
	.align		4
        /*0000*/ 	.word	0x00000000
	.align		4
        /*0004*/ 	.word	0xffffffff
	.align		4
        /*0008*/ 	.word	0x00000000
	.align		4
        /*000c*/ 	.word	0xfffffffe
	.align		4
        /*0010*/ 	.word	0x00000000
	.align		4
        /*0014*/ 	.word	0xfffffffd
	.align		4
        /*0018*/ 	.word	0x00000000
	.align		4
        /*001c*/ 	.word	0xfffffffc


//--------------------- .text.triton_poi_fused_relu_29 --------------------------
	.section	.text.triton_poi_fused_relu_29,"ax",@progbits
	.align	128
        .global         triton_poi_fused_relu_29
        .type           triton_poi_fused_relu_29,@function
        .size           triton_poi_fused_relu_29,(.L_x_1 - triton_poi_fused_relu_29)
        .other          triton_poi_fused_relu_29,@"STO_CUDA_ENTRY STV_DEFAULT"
triton_poi_fused_relu_29:
.text.triton_poi_fused_relu_29:
[----:B------:R-:W-:Y:S01]  /*0000*/  LDC R1, c[0x0][0x28] ;  /* 0x00000a00ff017b82 */ /* 0x000fe20000000800 */
[----:B------:R-:W1:Y:S07]  /*0010*/  S2R R0, SR_TID.X ;  /* 0x0000000000007919 */ /* 0x000e6e0000002100 */
[----:B------:R-:W2:Y:S01]  /*0020*/  LDC.64 R4, c[0x0][0x218] ;  /* 0x00008600ff047b82 */ /* 0x000ea20000000a00 */
[----:B------:R-:W-:Y:S01]  /*0030*/  ULDC.64 UR4, c[0x0][0x208] ;  /* 0x0000820000047ab9 */ /* 0x000fe20000000a00 */
[----:B------:R-:W3:Y:S06]  /*0040*/  S2R R7, SR_CTAID.X ;  /* 0x0000000000077919 */ /* 0x000eec0000002500 */
[----:B------:R-:W4:Y:S01]  /*0050*/  LDC.64 R2, c[0x0][0x210] ;  /* 0x00008400ff027b82 */ /* 0x000f220000000a00 */
[----:B-1----:R-:W-:-:S02]  /*0060*/  LOP3.LUT R0, R0, 0x7f, RZ, 0xc0, !PT ;  /* 0x0000007f00007812 */ /* 0x002fc400078ec0ff */
[----:B---3--:R-:W-:-:S03]  /*0070*/  SHF.R.S32.HI R6, RZ, 0x18, R7 ;  /* 0x00000018ff067819 */ /* 0x008fc60000011407 */
[----:B------:R-:W-:Y:S01]  /*0080*/  IMAD R7, R7, 0x80, R0 ;  /* 0x0000008007077824 */ /* 0x000fe200078e0200 */
[----:B------:R-:W-:-:S03]  /*0090*/  SGXT R0, R6, 0x1 ;  /* 0x000000010600781a */ /* 0x000fc60000000200 */
[----:B----4-:R-:W-:Y:S01]  /*00a0*/  IMAD.WIDE R2, R7, 0x4, R2 ;  /* 0x0000000407027825 */ /* 0x010fe200078e0202 */
[----:B------:R-:W-:-:S04]  /*00b0*/  LEA.HI R0, R0, R7, RZ, 0xa ;  /* 0x0000000700007211 */ /* 0x000fc800078f50ff */
[----:B------:R-:W-:-:S05]  /*00c0*/  LOP3.LUT R0, R0, 0xfffffc00, RZ, 0xc0, !PT ;  /* 0xfffffc0000007812 */ /* 0x000fca00078ec0ff */
[----:B------:R-:W-:Y:S02]  /*00d0*/  IMAD.IADD R9, R7, 0x1, -R0 ;  /* 0x0000000107097824 */ /* 0x000fe400078e0a00 */
[----:B------:R-:W3:Y:S02]  /*00e0*/  LDG.E R0, desc[UR4][R2.64] ;  /* 0x0000000402007981 */ /* 0x000ee4000c1e1900 */
[----:B--2---:R-:W-:-:S06]  /*00f0*/  IMAD.WIDE R4, R9, 0x4, R4 ;  /* 0x0000000409047825 */ /* 0x004fcc00078e0204 */
[----:B------:R-:W3:Y:S02]  /*0100*/  LDG.E.EL R5, desc[UR4][R4.64] ;  /* 0x0000000404057981 */ /* 0x000ee4000c2e1900 */
[C---:B---3--:R-:W-:Y:S01]  /*0110*/  FADD R6, R0.reuse, R5 ;  /* 0x0000000500067221 */ /* 0x048fe20000000000 */
[----:B------:R-:W-:-:S04]  /*0120*/  FSETP.GEU.AND P0, PT, R0, -R5, PT ;  /* 0x800000050000720b */ /* 0x000fc80003f0e000 */
[----:B------:R-:W-:-:S05]  /*0130*/  FSEL R7, R6, RZ, P0 ;  /* 0x000000ff06077208 */ /* 0x000fca0000000000 */
[----:B------:R-:W-:Y:S01]  /*0140*/  STG.E desc[UR4][R2.64], R7 ;  /* 0x0000000702007986 */ /* 0x000fe2000c101904 */
[----:B------:R-:W-:Y:S05]  /*0150*/  EXIT ;  /* 0x000000000000794d */ /* 0x000fea0003800000 */
.L_x_0:
[----:B------:R-:W-:-:S00]  /*0160*/  BRA `(.L_x_0) ;  /* 0xfffffffc00fc7947 */ /* 0x000fc0000383ffff */
[----:B------:R-:W-:-:S00]  /*0170*/  NOP ;  /* 0x0000000000007918 */ /* 0x000fc00000000000 */
        /* <DEDUP_REMOVED lines=8> */
.L_x_1:


//--------------------- .nv.constant0.triton_poi_fused_relu_29 --------------------------
	.section	.nv.constant0.triton_poi_fused_relu_29,"a",@progbits
	.sectionflags	@""
	.align	4
.nv.constant0.triton_poi_fused_relu_29:
	.zero		548
